//
// Generated by NVIDIA NVVM Compiler
//
// Compiler Build ID: CL-36424714
// Cuda compilation tools, release 13.0, V13.0.88
// Based on NVVM 20.0.0
//

.version 9.0
.target sm_100
.address_size 64

	// .globl	_Z8findedgeP7verticeP4edgePiS3_S3_S3_

.visible .entry _Z8findedgeP7verticeP4edgePiS3_S3_S3_(
	.param .u64 .ptr .align 1 _Z8findedgeP7verticeP4edgePiS3_S3_S3__param_0,
	.param .u64 .ptr .align 1 _Z8findedgeP7verticeP4edgePiS3_S3_S3__param_1,
	.param .u64 .ptr .align 1 _Z8findedgeP7verticeP4edgePiS3_S3_S3__param_2,
	.param .u64 .ptr .align 1 _Z8findedgeP7verticeP4edgePiS3_S3_S3__param_3,
	.param .u64 .ptr .align 1 _Z8findedgeP7verticeP4edgePiS3_S3_S3__param_4,
	.param .u64 .ptr .align 1 _Z8findedgeP7verticeP4edgePiS3_S3_S3__param_5
)
{
	.reg .pred 	%p<7>;
	.reg .b32 	%r<36>;
	.reg .b64 	%rd<29>;

	ld.param.u64 	%rd13, [_Z8findedgeP7verticeP4edgePiS3_S3_S3__param_0];
	ld.param.u64 	%rd9, [_Z8findedgeP7verticeP4edgePiS3_S3_S3__param_1];
	ld.param.u64 	%rd10, [_Z8findedgeP7verticeP4edgePiS3_S3_S3__param_2];
	ld.param.u64 	%rd11, [_Z8findedgeP7verticeP4edgePiS3_S3_S3__param_3];
	ld.param.u64 	%rd14, [_Z8findedgeP7verticeP4edgePiS3_S3_S3__param_4];
	ld.param.u64 	%rd12, [_Z8findedgeP7verticeP4edgePiS3_S3_S3__param_5];
	cvta.to.global.u64 	%rd1, %rd13;
	cvta.to.global.u64 	%rd2, %rd14;
	mov.u32 	%r16, %tid.x;
	mov.u32 	%r17, %ctaid.x;
	mov.u32 	%r1, %ntid.x;
	mad.lo.s32 	%r18, %r17, %r1, %r16;
	add.s32 	%r32, %r18, 1;
	ld.global.u32 	%r35, [%rd2];
	setp.gt.s32 	%p1, %r32, %r35;
	@%p1 bra 	$L__BB0_10;
	mov.u32 	%r19, %nctaid.x;
	mul.lo.s32 	%r4, %r1, %r19;
	cvta.to.global.u64 	%rd3, %rd10;
	cvta.to.global.u64 	%rd4, %rd9;
	cvta.to.global.u64 	%rd5, %rd12;
	cvta.to.global.u64 	%rd6, %rd11;
$L__BB0_2:
	mul.wide.s32 	%rd15, %r32, 4;
	add.s64 	%rd16, %rd3, %rd15;
	ld.global.u32 	%r20, [%rd16];
	mul.wide.s32 	%rd17, %r20, 20;
	add.s64 	%rd18, %rd1, %rd17;
	ld.global.u32 	%r33, [%rd18+4];
	setp.eq.s32 	%p2, %r33, 0;
	@%p2 bra 	$L__BB0_9;
$L__BB0_3:
	mul.wide.s32 	%rd19, %r33, 16;
	add.s64 	%rd20, %rd4, %rd19;
	add.s64 	%rd7, %rd20, 8;
	ld.global.u32 	%r34, [%rd20+8];
	mul.wide.s32 	%rd21, %r34, 20;
	add.s64 	%rd22, %rd1, %rd21;
	add.s64 	%rd8, %rd22, 8;
	ld.global.u32 	%r21, [%rd22+8];
	setp.ne.s32 	%p3, %r21, 1;
	@%p3 bra 	$L__BB0_5;
	ld.global.u32 	%r22, [%rd8+-8];
	ld.global.u32 	%r23, [%rd7+-4];
	mul.wide.s32 	%rd23, %r23, 20;
	add.s64 	%rd24, %rd1, %rd23;
	ld.global.u32 	%r24, [%rd24];
	ld.global.u32 	%r25, [%rd7+-8];
	add.s32 	%r26, %r25, %r24;
	min.s32 	%r27, %r22, %r26;
	st.global.u32 	[%rd8+-8], %r27;
	ld.global.u32 	%r34, [%rd7];
$L__BB0_5:
	mul.wide.s32 	%rd25, %r34, 20;
	add.s64 	%rd26, %rd1, %rd25;
	ld.global.u32 	%r28, [%rd26+12];
	setp.eq.s32 	%p4, %r28, 0;
	@%p4 bra 	$L__BB0_7;
	atom.global.add.u32 	%r29, [%rd5], 1;
	mul.wide.s32 	%rd27, %r29, 4;
	add.s64 	%rd28, %rd6, %rd27;
	atom.global.exch.b32 	%r30, [%rd28+4], %r33;
$L__BB0_7:
	ld.global.u32 	%r33, [%rd7+4];
	setp.ne.s32 	%p5, %r33, 0;
	@%p5 bra 	$L__BB0_3;
	ld.global.u32 	%r35, [%rd2];
$L__BB0_9:
	add.s32 	%r32, %r32, %r4;
	setp.le.s32 	%p6, %r32, %r35;
	@%p6 bra 	$L__BB0_2;
$L__BB0_10:
	ret;

}
	// .globl	_Z7releaseP7verticeP4edgePiS3_S3_S3_S3_
.visible .entry _Z7releaseP7verticeP4edgePiS3_S3_S3_S3_(
	.param .u64 .ptr .align 1 _Z7releaseP7verticeP4edgePiS3_S3_S3_S3__param_0,
	.param .u64 .ptr .align 1 _Z7releaseP7verticeP4edgePiS3_S3_S3_S3__param_1,
	.param .u64 .ptr .align 1 _Z7releaseP7verticeP4edgePiS3_S3_S3_S3__param_2,
	.param .u64 .ptr .align 1 _Z7releaseP7verticeP4edgePiS3_S3_S3_S3__param_3,
	.param .u64 .ptr .align 1 _Z7releaseP7verticeP4edgePiS3_S3_S3_S3__param_4,
	.param .u64 .ptr .align 1 _Z7releaseP7verticeP4edgePiS3_S3_S3_S3__param_5,
	.param .u64 .ptr .align 1 _Z7releaseP7verticeP4edgePiS3_S3_S3_S3__param_6
)
{
	.reg .pred 	%p<4>;
	.reg .b32 	%r<27>;
	.reg .b64 	%rd<22>;

	ld.param.u64 	%rd11, [_Z7releaseP7verticeP4edgePiS3_S3_S3_S3__param_0];
	ld.param.u64 	%rd8, [_Z7releaseP7verticeP4edgePiS3_S3_S3_S3__param_1];
	ld.param.u64 	%rd9, [_Z7releaseP7verticeP4edgePiS3_S3_S3_S3__param_3];
	ld.param.u64 	%rd12, [_Z7releaseP7verticeP4edgePiS3_S3_S3_S3__param_5];
	ld.param.u64 	%rd10, [_Z7releaseP7verticeP4edgePiS3_S3_S3_S3__param_6];
	cvta.to.global.u64 	%rd1, %rd11;
	cvta.to.global.u64 	%rd2, %rd12;
	mov.u32 	%r11, %tid.x;
	mov.u32 	%r12, %ctaid.x;
	mov.u32 	%r1, %ntid.x;
	mad.lo.s32 	%r13, %r12, %r1, %r11;
	add.s32 	%r25, %r13, 1;
	ld.global.u32 	%r26, [%rd2];
	setp.gt.s32 	%p1, %r25, %r26;
	@%p1 bra 	$L__BB1_5;
	mov.u32 	%r14, %nctaid.x;
	mul.lo.s32 	%r4, %r1, %r14;
	cvta.to.global.u64 	%rd3, %rd9;
	cvta.to.global.u64 	%rd4, %rd8;
	cvta.to.global.u64 	%rd5, %rd10;
$L__BB1_2:
	mul.wide.s32 	%rd13, %r25, 4;
	add.s64 	%rd14, %rd3, %rd13;
	ld.global.u32 	%r15, [%rd14];
	mul.wide.s32 	%rd15, %r15, 16;
	add.s64 	%rd16, %rd4, %rd15;
	add.s64 	%rd6, %rd16, 8;
	ld.global.u32 	%r16, [%rd16+8];
	mul.wide.s32 	%rd17, %r16, 20;
	add.s64 	%rd7, %rd1, %rd17;
	ld.global.u32 	%r17, [%rd7];
	ld.global.u32 	%r18, [%rd16+4];
	mul.wide.s32 	%rd18, %r18, 20;
	add.s64 	%rd19, %rd1, %rd18;
	ld.global.u32 	%r19, [%rd19];
	ld.global.u32 	%r20, [%rd16];
	add.s32 	%r7, %r20, %r19;
	setp.le.s32 	%p2, %r17, %r7;
	@%p2 bra 	$L__BB1_4;
	atom.global.min.s32 	%r21, [%rd7], %r7;
	ld.global.u32 	%r22, [%rd5];
	ld.global.u32 	%r23, [%rd6];
	mul.wide.s32 	%rd20, %r23, 20;
	add.s64 	%rd21, %rd1, %rd20;
	st.global.u32 	[%rd21+16], %r22;
	ld.global.u32 	%r26, [%rd2];
$L__BB1_4:
	add.s32 	%r25, %r25, %r4;
	setp.le.s32 	%p3, %r25, %r26;
	@%p3 bra 	$L__BB1_2;
$L__BB1_5:
	ret;

}
	// .globl	_Z11findverticeP7verticeP4edgePiS3_S3_S3_S3_i
.visible .entry _Z11findverticeP7verticeP4edgePiS3_S3_S3_S3_i(
	.param .u64 .ptr .align 1 _Z11findverticeP7verticeP4edgePiS3_S3_S3_S3_i_param_0,
	.param .u64 .ptr .align 1 _Z11findverticeP7verticeP4edgePiS3_S3_S3_S3_i_param_1,
	.param .u64 .ptr .align 1 _Z11findverticeP7verticeP4edgePiS3_S3_S3_S3_i_param_2,
	.param .u64 .ptr .align 1 _Z11findverticeP7verticeP4edgePiS3_S3_S3_S3_i_param_3,
	.param .u64 .ptr .align 1 _Z11findverticeP7verticeP4edgePiS3_S3_S3_S3_i_param_4,
	.param .u64 .ptr .align 1 _Z11findverticeP7verticeP4edgePiS3_S3_S3_S3_i_param_5,
	.param .u64 .ptr .align 1 _Z11findverticeP7verticeP4edgePiS3_S3_S3_S3_i_param_6,
	.param .u32 _Z11findverticeP7verticeP4edgePiS3_S3_S3_S3_i_param_7
)
{
	.reg .pred 	%p<4>;
	.reg .b32 	%r<16>;
	.reg .b64 	%rd<13>;

	ld.param.u64 	%rd5, [_Z11findverticeP7verticeP4edgePiS3_S3_S3_S3_i_param_0];
	ld.param.u64 	%rd6, [_Z11findverticeP7verticeP4edgePiS3_S3_S3_S3_i_param_2];
	ld.param.u64 	%rd7, [_Z11findverticeP7verticeP4edgePiS3_S3_S3_S3_i_param_4];
	ld.param.u64 	%rd8, [_Z11findverticeP7verticeP4edgePiS3_S3_S3_S3_i_param_6];
	ld.param.u32 	%r6, [_Z11findverticeP7verticeP4edgePiS3_S3_S3_S3_i_param_7];
	mov.u32 	%r7, %tid.x;
	mov.u32 	%r8, %ctaid.x;
	mov.u32 	%r1, %ntid.x;
	mad.lo.s32 	%r9, %r8, %r1, %r7;
	add.s32 	%r15, %r9, 1;
	setp.gt.s32 	%p1, %r15, %r6;
	@%p1 bra 	$L__BB2_5;
	mov.u32 	%r10, %nctaid.x;
	mul.lo.s32 	%r3, %r1, %r10;
	cvta.to.global.u64 	%rd1, %rd5;
	cvta.to.global.u64 	%rd2, %rd8;
	cvta.to.global.u64 	%rd3, %rd7;
	cvta.to.global.u64 	%rd4, %rd6;
$L__BB2_2:
	mul.wide.s32 	%rd9, %r15, 20;
	add.s64 	%rd10, %rd1, %rd9;
	ld.global.u32 	%r11, [%rd10+16];
	ld.global.u32 	%r12, [%rd2];
	setp.ne.s32 	%p2, %r11, %r12;
	@%p2 bra 	$L__BB2_4;
	atom.global.add.u32 	%r13, [%rd3], 1;
	mul.wide.s32 	%rd11, %r13, 4;
	add.s64 	%rd12, %rd4, %rd11;
	atom.global.exch.b32 	%r14, [%rd12+4], %r15;
$L__BB2_4:
	add.s32 	%r15, %r15, %r3;
	setp.le.s32 	%p3, %r15, %r6;
	@%p3 bra 	$L__BB2_2;
$L__BB2_5:
	ret;

}


// ===== COMPILED SASS (sm_100) =====

	.target	sm_100

	.elftype	@"ET_EXEC"


//--------------------- .note.nv.tkinfo           --------------------------
	.section	.note.nv.tkinfo,"",@"SHT_NOTE"
	.sectionflags	@"SHF_NOTE_NV_TKINFO"
	.tkinfo
        /*0018*/ 	.word	0x00000002
        /*0030*/ 	.string	""
        /*0030*/ 	.string	"ptxas"
        /*0030*/ 	.string	"Cuda compilation tools, release 13.0, V13.0.88"
        /*0030*/ 	.string	"Build cuda_13.0.r13.0/compiler.36424714_0"
        /*0030*/ 	.string	"-arch sm_100 -m 64 "



//--------------------- .note.nv.cuinfo           --------------------------
	.section	.note.nv.cuinfo,"",@"SHT_NOTE"
	.sectionflags	@"SHF_NOTE_NV_CUINFO"
        /*0018*/ 	.short	0x0002
        /*001a*/ 	.short	0x0064
        /*001c*/ 	.short	0x0082
	.zero		2


//--------------------- .nv.info                  --------------------------
	.section	.nv.info,"",@"SHT_CUDA_INFO"
	.align	4


	//----- nvinfo : EIATTR_REGCOUNT
	.align		4
        /*0000*/ 	.byte	0x04, 0x2f
        /*0002*/ 	.short	(.L_1 - .L_0)
	.align		4
.L_0:
        /*0004*/ 	.word	index@(_Z8findedgeP7verticeP4edgePiS3_S3_S3_)
        /*0008*/ 	.word	0x00000018


	//----- nvinfo : EIATTR_FRAME_SIZE
	.align		4
.L_1:
        /*000c*/ 	.byte	0x04, 0x11
        /*000e*/ 	.short	(.L_3 - .L_2)
	.align		4
.L_2:
        /*0010*/ 	.word	index@(_Z8findedgeP7verticeP4edgePiS3_S3_S3_)
        /*0014*/ 	.word	0x00000000


	//----- nvinfo : EIATTR_REGCOUNT
	.align		4
.L_3:
        /*0018*/ 	.byte	0x04, 0x2f
        /*001a*/ 	.short	(.L_5 - .L_4)
	.align		4
.L_4:
        /*001c*/ 	.word	index@(_Z7releaseP7verticeP4edgePiS3_S3_S3_S3_)
        /*0020*/ 	.word	0x00000018


	//----- nvinfo : EIATTR_FRAME_SIZE
	.align		4
.L_5:
        /*0024*/ 	.byte	0x04, 0x11
        /*0026*/ 	.short	(.L_7 - .L_6)
	.align		4
.L_6:
        /*0028*/ 	.word	index@(_Z7releaseP7verticeP4edgePiS3_S3_S3_S3_)
        /*002c*/ 	.word	0x00000000


	//----- nvinfo : EIATTR_REGCOUNT
	.align		4
.L_7:
        /*0030*/ 	.byte	0x04, 0x2f
        /*0032*/ 	.short	(.L_9 - .L_8)
	.align		4
.L_8:
        /*0034*/ 	.word	index@(_Z11findverticeP7verticeP4edgePiS3_S3_S3_S3_i)
        /*0038*/ 	.word	0x00000012


	//----- nvinfo : EIATTR_FRAME_SIZE
	.align		4
.L_9:
        /*003c*/ 	.byte	0x04, 0x11
        /*003e*/ 	.short	(.L_11 - .L_10)
	.align		4
.L_10:
        /*0040*/ 	.word	index@(_Z11findverticeP7verticeP4edgePiS3_S3_S3_S3_i)
        /*0044*/ 	.word	0x00000000


	//----- nvinfo : EIATTR_MIN_STACK_SIZE
	.align		4
.L_11:
        /*0048*/ 	.byte	0x04, 0x12
        /*004a*/ 	.short	(.L_13 - .L_12)
	.align		4
.L_12:
        /*004c*/ 	.word	index@(_Z11findverticeP7verticeP4edgePiS3_S3_S3_S3_i)
        /*0050*/ 	.word	0x00000000


	//----- nvinfo : EIATTR_MIN_STACK_SIZE
	.align		4
.L_13:
        /*0054*/ 	.byte	0x04, 0x12
        /*0056*/ 	.short	(.L_15 - .L_14)
	.align		4
.L_14:
        /*0058*/ 	.word	index@(_Z7releaseP7verticeP4edgePiS3_S3_S3_S3_)
        /*005c*/ 	.word	0x00000000


	//----- nvinfo : EIATTR_MIN_STACK_SIZE
	.align		4
.L_15:
        /*0060*/ 	.byte	0x04, 0x12
        /*0062*/ 	.short	(.L_17 - .L_16)
	.align		4
.L_16:
        /*0064*/ 	.word	index@(_Z8findedgeP7verticeP4edgePiS3_S3_S3_)
        /*0068*/ 	.word	0x00000000
.L_17:


//--------------------- .nv.compat                --------------------------
	.section	.nv.compat,"",@"SHT_CUDA_COMPAT_INFO"
	.align	4
        /*0000*/ 	.byte	0x02, 0x09, 0x00, 0x00, 0x02, 0x02, 0x01, 0x00, 0x02, 0x05, 0x05, 0x00, 0x03, 0x07, 0x01, 0x01
        /*0010*/ 	.byte	0x02, 0x03, 0x00, 0x00, 0x02, 0x06, 0x01, 0x00, 0x04, 0x0b, 0x08, 0x00, 0x09, 0x00, 0x00, 0x00
        /*0020*/ 	.byte	0x00, 0x00, 0x00, 0x00


//--------------------- .nv.info._Z11findverticeP7verticeP4edgePiS3_S3_S3_S3_i --------------------------
	.section	.nv.info._Z11findverticeP7verticeP4edgePiS3_S3_S3_S3_i,"",@"SHT_CUDA_INFO"
	.sectionflags	@""
	.align	4


	//----- nvinfo : EIATTR_CUDA_API_VERSION
	.align		4
        /*0000*/ 	.byte	0x04, 0x37
        /*0002*/ 	.short	(.L_19 - .L_18)
.L_18:
        /*0004*/ 	.word	0x00000082


	//----- nvinfo : EIATTR_KPARAM_INFO
	.align		4
.L_19:
        /*0008*/ 	.byte	0x04, 0x17
        /*000a*/ 	.short	(.L_21 - .L_20)
.L_20:
        /*000c*/ 	.word	0x00000000
        /*0010*/ 	.short	0x0007
        /*0012*/ 	.short	0x0038
        /*0014*/ 	.byte	0x00, 0xf0, 0x11, 0x00


	//----- nvinfo : EIATTR_KPARAM_INFO
	.align		4
.L_21:
        /*0018*/ 	.byte	0x04, 0x17
        /*001a*/ 	.short	(.L_23 - .L_22)
.L_22:
        /*001c*/ 	.word	0x00000000
        /*0020*/ 	.short	0x0006
        /*0022*/ 	.short	0x0030
        /*0024*/ 	.byte	0x00, 0xf5, 0x21, 0x00


	//----- nvinfo : EIATTR_KPARAM_INFO
	.align		4
.L_23:
        /*0028*/ 	.byte	0x04, 0x17
        /*002a*/ 	.short	(.L_25 - .L_24)
.L_24:
        /*002c*/ 	.word	0x00000000
        /*0030*/ 	.short	0x0005
        /*0032*/ 	.short	0x0028
        /*0034*/ 	.byte	0x00, 0xf5, 0x21, 0x00


	//----- nvinfo : EIATTR_KPARAM_INFO
	.align		4
.L_25:
        /*0038*/ 	.byte	0x04, 0x17
        /*003a*/ 	.short	(.L_27 - .L_26)
.L_26:
        /*003c*/ 	.word	0x00000000
        /*0040*/ 	.short	0x0004
        /*0042*/ 	.short	0x0020
        /*0044*/ 	.byte	0x00, 0xf5, 0x21, 0x00


	//----- nvinfo : EIATTR_KPARAM_INFO
	.align		4
.L_27:
        /*0048*/ 	.byte	0x04, 0x17
        /*004a*/ 	.short	(.L_29 - .L_28)
.L_28:
        /*004c*/ 	.word	0x00000000
        /*0050*/ 	.short	0x0003
        /*0052*/ 	.short	0x0018
        /*0054*/ 	.byte	0x00, 0xf5, 0x21, 0x00


	//----- nvinfo : EIATTR_KPARAM_INFO
	.align		4
.L_29:
        /*0058*/ 	.byte	0x04, 0x17
        /*005a*/ 	.short	(.L_31 - .L_30)
.L_30:
        /*005c*/ 	.word	0x00000000
        /*0060*/ 	.short	0x0002
        /*0062*/ 	.short	0x0010
        /*0064*/ 	.byte	0x00, 0xf5, 0x21, 0x00


	//----- nvinfo : EIATTR_KPARAM_INFO
	.align		4
.L_31:
        /*0068*/ 	.byte	0x04, 0x17
        /*006a*/ 	.short	(.L_33 - .L_32)
.L_32:
        /*006c*/ 	.word	0x00000000
        /*0070*/ 	.short	0x0001
        /*0072*/ 	.short	0x0008
        /*0074*/ 	.byte	0x00, 0xf5, 0x21, 0x00


	//----- nvinfo : EIATTR_KPARAM_INFO
	.align		4
.L_33:
        /*0078*/ 	.byte	0x04, 0x17
        /*007a*/ 	.short	(.L_35 - .L_34)
.L_34:
        /*007c*/ 	.word	0x00000000
        /*0080*/ 	.short	0x0000
        /*0082*/ 	.short	0x0000
        /*0084*/ 	.byte	0x00, 0xf5, 0x21, 0x00


	//----- nvinfo : EIATTR_SPARSE_MMA_MASK
	.align		4
.L_35:
        /*0088*/ 	.byte	0x03, 0x50
        /*008a*/ 	.short	0x0000


	//----- nvinfo : EIATTR_MAXREG_COUNT
	.align		4
        /*008c*/ 	.byte	0x03, 0x1b
        /*008e*/ 	.short	0x00ff


	//----- nvinfo : EIATTR_MERCURY_ISA_VERSION
	.align		4
        /*0090*/ 	.byte	0x03, 0x5f
        /*0092*/ 	.short	0x0101


	//----- nvinfo : EIATTR_INT_WARP_WIDE_INSTR_OFFSETS
	.align		4
        /*0094*/ 	.byte	0x04, 0x31
        /*0096*/ 	.short	(.L_37 - .L_36)


	//   ....[0]....
.L_36:
        /*0098*/ 	.word	0x00000170


	//   ....[1]....
        /*009c*/ 	.word	0x00000200


	//----- nvinfo : EIATTR_VRC_CTA_INIT_COUNT
	.align		4
.L_37:
        /*00a0*/ 	.byte	0x02, 0x4a
	.zero		1
	.zero		1


	//----- nvinfo : EIATTR_EXIT_INSTR_OFFSETS
	.align		4
        /*00a4*/ 	.byte	0x04, 0x1c
        /*00a6*/ 	.short	(.L_39 - .L_38)


	//   ....[0]....
.L_38:
        /*00a8*/ 	.word	0x00000080


	//   ....[1]....
        /*00ac*/ 	.word	0x00000280


	//----- nvinfo : EIATTR_CRS_STACK_SIZE
	.align		4
.L_39:
        /*00b0*/ 	.byte	0x04, 0x1e
        /*00b2*/ 	.short	(.L_41 - .L_40)
.L_40:
        /*00b4*/ 	.word	0x00000000


	//----- nvinfo : EIATTR_CBANK_PARAM_SIZE
	.align		4
.L_41:
        /*00b8*/ 	.byte	0x03, 0x19
        /*00ba*/ 	.short	0x003c


	//----- nvinfo : EIATTR_PARAM_CBANK
	.align		4
        /*00bc*/ 	.byte	0x04, 0x0a
        /*00be*/ 	.short	(.L_43 - .L_42)
	.align		4
.L_42:
        /*00c0*/ 	.word	index@(.nv.constant0._Z11findverticeP7verticeP4edgePiS3_S3_S3_S3_i)
        /*00c4*/ 	.short	0x0380
        /*00c6*/ 	.short	0x003c


	//----- nvinfo : EIATTR_SW_WAR
	.align		4
.L_43:
        /*00c8*/ 	.byte	0x04, 0x36
        /*00ca*/ 	.short	(.L_45 - .L_44)
.L_44:
        /*00cc*/ 	.word	0x00000008
.L_45:


//--------------------- .nv.info._Z7releaseP7verticeP4edgePiS3_S3_S3_S3_ --------------------------
	.section	.nv.info._Z7releaseP7verticeP4edgePiS3_S3_S3_S3_,"",@"SHT_CUDA_INFO"
	.sectionflags	@""
	.align	4


	//----- nvinfo : EIATTR_CUDA_API_VERSION
	.align		4
        /*0000*/ 	.byte	0x04, 0x37
        /*0002*/ 	.short	(.L_47 - .L_46)
.L_46:
        /*0004*/ 	.word	0x00000082


	//----- nvinfo : EIATTR_KPARAM_INFO
	.align		4
.L_47:
        /*0008*/ 	.byte	0x04, 0x17
        /*000a*/ 	.short	(.L_49 - .L_48)
.L_48:
        /*000c*/ 	.word	0x00000000
        /*0010*/ 	.short	0x0006
        /*0012*/ 	.short	0x0030
        /*0014*/ 	.byte	0x00, 0xf5, 0x21, 0x00


	//----- nvinfo : EIATTR_KPARAM_INFO
	.align		4
.L_49:
        /*0018*/ 	.byte	0x04, 0x17
        /*001a*/ 	.short	(.L_51 - .L_50)
.L_50:
        /*001c*/ 	.word	0x00000000
        /*0020*/ 	.short	0x0005
        /*0022*/ 	.short	0x0028
        /*0024*/ 	.byte	0x00, 0xf5, 0x21, 0x00


	//----- nvinfo : EIATTR_KPARAM_INFO
	.align		4
.L_51:
        /*0028*/ 	.byte	0x04, 0x17
        /*002a*/ 	.short	(.L_53 - .L_52)
.L_52:
        /*002c*/ 	.word	0x00000000
        /*0030*/ 	.short	0x0004
        /*0032*/ 	.short	0x0020
        /*0034*/ 	.byte	0x00, 0xf5, 0x21, 0x00


	//----- nvinfo : EIATTR_KPARAM_INFO
	.align		4
.L_53:
        /*0038*/ 	.byte	0x04, 0x17
        /*003a*/ 	.short	(.L_55 - .L_54)
.L_54:
        /*003c*/ 	.word	0x00000000
        /*0040*/ 	.short	0x0003
        /*0042*/ 	.short	0x0018
        /*0044*/ 	.byte	0x00, 0xf5, 0x21, 0x00


	//----- nvinfo : EIATTR_KPARAM_INFO
	.align		4
.L_55:
        /*0048*/ 	.byte	0x04, 0x17
        /*004a*/ 	.short	(.L_57 - .L_56)
.L_56:
        /*004c*/ 	.word	0x00000000
        /*0050*/ 	.short	0x0002
        /*0052*/ 	.short	0x0010
        /*0054*/ 	.byte	0x00, 0xf5, 0x21, 0x00


	//----- nvinfo : EIATTR_KPARAM_INFO
	.align		4
.L_57:
        /*0058*/ 	.byte	0x04, 0x17
        /*005a*/ 	.short	(.L_59 - .L_58)
.L_58:
        /*005c*/ 	.word	0x00000000
        /*0060*/ 	.short	0x0001
        /*0062*/ 	.short	0x0008
        /*0064*/ 	.byte	0x00, 0xf5, 0x21, 0x00


	//----- nvinfo : EIATTR_KPARAM_INFO
	.align		4
.L_59:
        /*0068*/ 	.byte	0x04, 0x17
        /*006a*/ 	.short	(.L_61 - .L_60)
.L_60:
        /*006c*/ 	.word	0x00000000
        /*0070*/ 	.short	0x0000
        /*0072*/ 	.short	0x0000
        /*0074*/ 	.byte	0x00, 0xf5, 0x21, 0x00


	//----- nvinfo : EIATTR_SPARSE_MMA_MASK
	.align		4
.L_61:
        /*0078*/ 	.byte	0x03, 0x50
        /*007a*/ 	.short	0x0000


	//----- nvinfo : EIATTR_MAXREG_COUNT
	.align		4
        /*007c*/ 	.byte	0x03, 0x1b
        /*007e*/ 	.short	0x00ff


	//----- nvinfo : EIATTR_MERCURY_ISA_VERSION
	.align		4
        /*0080*/ 	.byte	0x03, 0x5f
        /*0082*/ 	.short	0x0101


	//----- nvinfo : EIATTR_VRC_CTA_INIT_COUNT
	.align		4
        /*0084*/ 	.byte	0x02, 0x4a
	.zero		1
	.zero		1


	//----- nvinfo : EIATTR_EXIT_INSTR_OFFSETS
	.align		4
        /*0088*/ 	.byte	0x04, 0x1c
        /*008a*/ 	.short	(.L_63 - .L_62)


	//   ....[0]....
.L_62:
        /*008c*/ 	.word	0x000000a0


	//   ....[1]....
        /*0090*/ 	.word	0x000002b0


	//----- nvinfo : EIATTR_CRS_STACK_SIZE
	.align		4
.L_63:
        /*0094*/ 	.byte	0x04, 0x1e
        /*0096*/ 	.short	(.L_65 - .L_64)
.L_64:
        /*0098*/ 	.word	0x00000000


	//----- nvinfo : EIATTR_CBANK_PARAM_SIZE
	.align		4
.L_65:
        /*009c*/ 	.byte	0x03, 0x19
        /*009e*/ 	.short	0x0038


	//----- nvinfo : EIATTR_PARAM_CBANK
	.align		4
        /*00a0*/ 	.byte	0x04, 0x0a
        /*00a2*/ 	.short	(.L_67 - .L_66)
	.align		4
.L_66:
        /*00a4*/ 	.word	index@(.nv.constant0._Z7releaseP7verticeP4edgePiS3_S3_S3_S3_)
        /*00a8*/ 	.short	0x0380
        /*00aa*/ 	.short	0x0038


	//----- nvinfo : EIATTR_SW_WAR
	.align		4
.L_67:
        /*00ac*/ 	.byte	0x04, 0x36
        /*00ae*/ 	.short	(.L_69 - .L_68)
.L_68:
        /*00b0*/ 	.word	0x00000008
.L_69:


//--------------------- .nv.info._Z8findedgeP7verticeP4edgePiS3_S3_S3_ --------------------------
	.section	.nv.info._Z8findedgeP7verticeP4edgePiS3_S3_S3_,"",@"SHT_CUDA_INFO"
	.sectionflags	@""
	.align	4


	//----- nvinfo : EIATTR_CUDA_API_VERSION
	.align		4
        /*0000*/ 	.byte	0x04, 0x37
        /*0002*/ 	.short	(.L_71 - .L_70)
.L_70:
        /*0004*/ 	.word	0x00000082


	//----- nvinfo : EIATTR_KPARAM_INFO
	.align		4
.L_71:
        /*0008*/ 	.byte	0x04, 0x17
        /*000a*/ 	.short	(.L_73 - .L_72)
.L_72:
        /*000c*/ 	.word	0x00000000
        /*0010*/ 	.short	0x0005
        /*0012*/ 	.short	0x0028
        /*0014*/ 	.byte	0x00, 0xf5, 0x21, 0x00


	//----- nvinfo : EIATTR_KPARAM_INFO
	.align		4
.L_73:
        /*0018*/ 	.byte	0x04, 0x17
        /*001a*/ 	.short	(.L_75 - .L_74)
.L_74:
        /*001c*/ 	.word	0x00000000
        /*0020*/ 	.short	0x0004
        /*0022*/ 	.short	0x0020
        /*0024*/ 	.byte	0x00, 0xf5, 0x21, 0x00


	//----- nvinfo : EIATTR_KPARAM_INFO
	.align		4
.L_75:
        /*0028*/ 	.byte	0x04, 0x17
        /*002a*/ 	.short	(.L_77 - .L_76)
.L_76:
        /*002c*/ 	.word	0x00000000
        /*0030*/ 	.short	0x0003
        /*0032*/ 	.short	0x0018
        /*0034*/ 	.byte	0x00, 0xf5, 0x21, 0x00


	//----- nvinfo : EIATTR_KPARAM_INFO
	.align		4
.L_77:
        /*0038*/ 	.byte	0x04, 0x17
        /*003a*/ 	.short	(.L_79 - .L_78)
.L_78:
        /*003c*/ 	.word	0x00000000
        /*0040*/ 	.short	0x0002
        /*0042*/ 	.short	0x0010
        /*0044*/ 	.byte	0x00, 0xf5, 0x21, 0x00


	//----- nvinfo : EIATTR_KPARAM_INFO
	.align		4
.L_79:
        /*0048*/ 	.byte	0x04, 0x17
        /*004a*/ 	.short	(.L_81 - .L_80)
.L_80:
        /*004c*/ 	.word	0x00000000
        /*0050*/ 	.short	0x0001
        /*0052*/ 	.short	0x0008
        /*0054*/ 	.byte	0x00, 0xf5, 0x21, 0x00


	//----- nvinfo : EIATTR_KPARAM_INFO
	.align		4
.L_81:
        /*0058*/ 	.byte	0x04, 0x17
        /*005a*/ 	.short	(.L_83 - .L_82)
.L_82:
        /*005c*/ 	.word	0x00000000
        /*0060*/ 	.short	0x0000
        /*0062*/ 	.short	0x0000
        /*0064*/ 	.byte	0x00, 0xf5, 0x21, 0x00


	//----- nvinfo : EIATTR_SPARSE_MMA_MASK
	.align		4
.L_83:
        /*0068*/ 	.byte	0x03, 0x50
        /*006a*/ 	.short	0x0000


	//----- nvinfo : EIATTR_MAXREG_COUNT
	.align		4
        /*006c*/ 	.byte	0x03, 0x1b
        /*006e*/ 	.short	0x00ff


	//----- nvinfo : EIATTR_MERCURY_ISA_VERSION
	.align		4
        /*0070*/ 	.byte	0x03, 0x5f
        /*0072*/ 	.short	0x0101


	//----- nvinfo : EIATTR_INT_WARP_WIDE_INSTR_OFFSETS
	.align		4
        /*0074*/ 	.byte	0x04, 0x31
        /*0076*/ 	.short	(.L_85 - .L_84)


	//   ....[0]....
.L_84:
        /*0078*/ 	.word	0x000002e0


	//   ....[1]....
        /*007c*/ 	.word	0x00000370


	//----- nvinfo : EIATTR_VRC_CTA_INIT_COUNT
	.align		4
.L_85:
        /*0080*/ 	.byte	0x02, 0x4a
	.zero		1
	.zero		1


	//----- nvinfo : EIATTR_EXIT_INSTR_OFFSETS
	.align		4
        /*0084*/ 	.byte	0x04, 0x1c
        /*0086*/ 	.short	(.L_87 - .L_86)


	//   ....[0]....
.L_86:
        /*0088*/ 	.word	0x000000a0


	//   ....[1]....
        /*008c*/ 	.word	0x00000460


	//----- nvinfo : EIATTR_CRS_STACK_SIZE
	.align		4
.L_87:
        /*0090*/ 	.byte	0x04, 0x1e
        /*0092*/ 	.short	(.L_89 - .L_88)
.L_88:
        /*0094*/ 	.word	0x00000000


	//----- nvinfo : EIATTR_CBANK_PARAM_SIZE
	.align		4
.L_89:
        /*0098*/ 	.byte	0x03, 0x19
        /*009a*/ 	.short	0x0030


	//----- nvinfo : EIATTR_PARAM_CBANK
	.align		4
        /*009c*/ 	.byte	0x04, 0x0a
        /*009e*/ 	.short	(.L_91 - .L_90)
	.align		4
.L_90:
        /*00a0*/ 	.word	index@(.nv.constant0._Z8findedgeP7verticeP4edgePiS3_S3_S3_)
        /*00a4*/ 	.short	0x0380
        /*00a6*/ 	.short	0x0030


	//----- nvinfo : EIATTR_SW_WAR
	.align		4
.L_91:
        /*00a8*/ 	.byte	0x04, 0x36
        /*00aa*/ 	.short	(.L_93 - .L_92)
.L_92:
        /*00ac*/ 	.word	0x00000008
.L_93:


//--------------------- .nv.callgraph             --------------------------
	.section	.nv.callgraph,"",@"SHT_CUDA_CALLGRAPH"
	.align	4
	.sectionentsize	8
	.align		4
        /*0000*/ 	.word	0x00000000
	.align		4
        /*0004*/ 	.word	0xffffffff
	.align		4
        /*0008*/ 	.word	0x00000000
	.align		4
        /*000c*/ 	.word	0xfffffffe
	.align		4
        /*0010*/ 	.word	0x00000000
	.align		4
        /*0014*/ 	.word	0xfffffffd
	.align		4
        /*0018*/ 	.word	0x00000000
	.align		4
        /*001c*/ 	.word	0xfffffffc


//--------------------- .text._Z11findverticeP7verticeP4edgePiS3_S3_S3_S3_i --------------------------
	.section	.text._Z11findverticeP7verticeP4edgePiS3_S3_S3_S3_i,"ax",@progbits
	.align	128
        .global         _Z11findverticeP7verticeP4edgePiS3_S3_S3_S3_i
        .type           _Z11findverticeP7verticeP4edgePiS3_S3_S3_S3_i,@function
        .size           _Z11findverticeP7verticeP4edgePiS3_S3_S3_S3_i,(.L_x_16 - _Z11findverticeP7verticeP4edgePiS3_S3_S3_S3_i)
        .other          _Z11findverticeP7verticeP4edgePiS3_S3_S3_S3_i,@"STO_CUDA_ENTRY STV_DEFAULT"
_Z11findverticeP7verticeP4edgePiS3_S3_S3_S3_i:
.text._Z11findverticeP7verticeP4edgePiS3_S3_S3_S3_i:
[----:B------:R-:W-:Y:S01]  /*0000*/  LDC R1, c[0x0][0x37c] ;  /* 0x0000df00ff017b82 */ /* 0x000fe20000000800 */
[----:B------:R-:W0:Y:S07]  /*0010*/  S2R R0, SR_TID.X ;  /* 0x0000000000007919 */ /* 0x000e2e0000002100 */
[----:B------:R-:W0:Y:S01]  /*0020*/  S2UR UR4, SR_CTAID.X ;  /* 0x00000000000479c3 */ /* 0x000e220000002500 */
[----:B------:R-:W1:Y:S07]  /*0030*/  LDCU UR5, c[0x0][0x3b8] ;  /* 0x00007700ff0577ac */ /* 0x000e6e0008000800 */
[----:B------:R-:W0:Y:S02]  /*0040*/  LDC R13, c[0x0][0x360] ;  /* 0x0000d800ff0d7b82 */ /* 0x000e240000000800 */
[----:B0-----:R-:W-:-:S04]  /*0050*/  IMAD R0, R13, UR4, R0 ;  /* 0x000000040d007c24 */ /* 0x001fc8000f8e0200 */
[----:B------:R-:W-:-:S05]  /*0060*/  VIADD R0, R0, 0x1 ;  /* 0x0000000100007836 */ /* 0x000fca0000000000 */
[----:B-1----:R-:W-:-:S13]  /*0070*/  ISETP.GT.AND P0, PT, R0, UR5, PT ;  /* 0x0000000500007c0c */ /* 0x002fda000bf04270 */
[----:B------:R-:W-:Y:S05]  /*0080*/  @P0 EXIT ;  /* 0x000000000000094d */ /* 0x000fea0003800000 */
[----:B------:R-:W0:Y:S01]  /*0090*/  LDC.64 R2, c[0x0][0x3b0] ;  /* 0x0000ec00ff027b82 */ /* 0x000e220000000a00 */
[----:B------:R-:W1:Y:S01]  /*00a0*/  LDCU UR4, c[0x0][0x370] ;  /* 0x00006e00ff0477ac */ /* 0x000e620008000800 */
[----:B------:R-:W2:Y:S06]  /*00b0*/  LDCU.64 UR6, c[0x0][0x358] ;  /* 0x00006b00ff0677ac */ /* 0x000eac0008000a00 */
[----:B------:R-:W3:Y:S01]  /*00c0*/  LDC.64 R4, c[0x0][0x380] ;  /* 0x0000e000ff047b82 */ /* 0x000ee20000000a00 */
[----:B------:R-:W4:Y:S07]  /*00d0*/  LDCU UR5, c[0x0][0x3b8] ;  /* 0x00007700ff0577ac */ /* 0x000f2e0008000800 */
[----:B------:R-:W0:Y:S01]  /*00e0*/  LDC.64 R6, c[0x0][0x390] ;  /* 0x0000e400ff067b82 */ /* 0x000e220000000a00 */
[----:B-1----:R-:W-:-:S07]  /*00f0*/  IMAD R13, R13, UR4, RZ ;  /* 0x000000040d0d7c24 */ /* 0x002fce000f8e02ff */
.L_x_2:
[----:B---3--:R-:W-:Y:S01]  /*0100*/  IMAD.WIDE R8, R0, 0x14, R4 ;  /* 0x0000001400087825 */ /* 0x008fe200078e0204 */
[----:B0-2---:R-:W2:Y:S05]  /*0110*/  LDG.E R11, desc[UR6][R2.64] ;  /* 0x00000006020b7981 */ /* 0x005eaa000c1e1900 */
[----:B------:R-:W2:Y:S01]  /*0120*/  LDG.E R8, desc[UR6][R8.64+0x10] ;  /* 0x0000100608087981 */ /* 0x000ea2000c1e1900 */
[----:B------:R-:W-:Y:S01]  /*0130*/  BSSY.RECONVERGENT B0, `(.L_x_0) ;  /* 0x0000011000007945 */ /* 0x000fe20003800200 */
[----:B--2---:R-:W-:-:S13]  /*0140*/  ISETP.NE.AND P0, PT, R8, R11, PT ;  /* 0x0000000b0800720c */ /* 0x004fda0003f05270 */
[----:B-----5:R-:W-:Y:S05]  /*0150*/  @P0 BRA `(.L_x_1) ;  /* 0x0000000000380947 */ /* 0x020fea0003800000 */
[----:B------:R-:W0:Y:S01]  /*0160*/  S2R R11, SR_LANEID ;  /* 0x00000000000b7919 */ /* 0x000e220000000000 */
[----:B------:R-:W-:Y:S01]  /*0170*/  VOTEU.ANY UR4, UPT, PT ;  /* 0x0000000000047886 */ /* 0x000fe200038e0100 */
[----:B------:R-:W1:Y:S01]  /*0180*/  LDC.64 R8, c[0x0][0x3a0] ;  /* 0x0000e800ff087b82 */ /* 0x000e620000000a00 */
[----:B------:R-:W0:Y:S08]  /*0190*/  FLO.U32 R12, UR4 ;  /* 0x00000004000c7d00 */ /* 0x000e3000080e0000 */
[----:B------:R-:W1:Y:S01]  /*01a0*/  POPC R15, UR4 ;  /* 0x00000004000f7d09 */ /* 0x000e620008000000 */
[----:B0-----:R-:W-:-:S13]  /*01b0*/  ISETP.EQ.U32.AND P0, PT, R12, R11, PT ;  /* 0x0000000b0c00720c */ /* 0x001fda0003f02070 */
[----:B-1----:R-:W2:Y:S01]  /*01c0*/  @P0 ATOMG.E.ADD.STRONG.GPU PT, R9, desc[UR6][R8.64], R15 ;  /* 0x8000000f080909a8 */ /* 0x002ea200081ef106 */
[----:B------:R-:W0:Y:S02]  /*01d0*/  S2R R10, SR_LTMASK ;  /* 0x00000000000a7919 */ /* 0x000e240000003900 */
[----:B0-----:R-:W-:-:S06]  /*01e0*/  LOP3.LUT R14, R10, UR4, RZ, 0xc0, !PT ;  /* 0x000000040a0e7c12 */ /* 0x001fcc000f8ec0ff */
[----:B------:R-:W0:Y:S01]  /*01f0*/  POPC R14, R14 ;  /* 0x0000000e000e7309 */ /* 0x000e220000000000 */
[----:B--2---:R-:W0:Y:S02]  /*0200*/  SHFL.IDX PT, R11, R9, R12, 0x1f ;  /* 0x00001f0c090b7589 */ /* 0x004e2400000e0000 */
[----:B0-----:R-:W-:-:S05]  /*0210*/  IADD3 R11, PT, PT, R11, R14, RZ ;  /* 0x0000000e0b0b7210 */ /* 0x001fca0007ffe0ff */
[----:B------:R-:W-:-:S05]  /*0220*/  IMAD.WIDE R10, R11, 0x4, R6 ;  /* 0x000000040b0a7825 */ /* 0x000fca00078e0206 */
[----:B------:R0:W5:Y:S02]  /*0230*/  ATOMG.E.EXCH.STRONG.GPU PT, RZ, desc[UR6][R10.64+0x4], R0 ;  /* 0x800004000aff79a8 */ /* 0x000164000c1ef106 */
.L_x_1:
[----:B----4-:R-:W-:Y:S05]  /*0240*/  BSYNC.RECONVERGENT B0 ;  /* 0x0000000000007941 */ /* 0x010fea0003800200 */
.L_x_0:
[----:B0-----:R-:W-:-:S05]  /*0250*/  IMAD.IADD R0, R13, 0x1, R0 ;  /* 0x000000010d007824 */ /* 0x001fca00078e0200 */
[----:B------:R-:W-:-:S13]  /*0260*/  ISETP.GT.AND P0, PT, R0, UR5, PT ;  /* 0x0000000500007c0c */ /* 0x000fda000bf04270 */
[----:B------:R-:W-:Y:S05]  /*0270*/  @!P0 BRA `(.L_x_2) ;  /* 0xfffffffc00a08947 */ /* 0x000fea000383ffff */
[----:B------:R-:W-:Y:S05]  /*0280*/  EXIT ;  /* 0x000000000000794d */ /* 0x000fea0003800000 */
.L_x_3:
[----:B------:R-:W-:-:S00]  /*0290*/  BRA `(.L_x_3) ;  /* 0xfffffffc00fc7947 */ /* 0x000fc0000383ffff */
[----:B------:R-:W-:-:S00]  /*02a0*/  NOP ;  /* 0x0000000000007918 */ /* 0x000fc00000000000 */
        /* <DEDUP_REMOVED lines=13> */
.L_x_16:


//--------------------- .text._Z7releaseP7verticeP4edgePiS3_S3_S3_S3_ --------------------------
	.section	.text._Z7releaseP7verticeP4edgePiS3_S3_S3_S3_,"ax",@progbits
	.align	128
        .global         _Z7releaseP7verticeP4edgePiS3_S3_S3_S3_
        .type           _Z7releaseP7verticeP4edgePiS3_S3_S3_S3_,@function
        .size           _Z7releaseP7verticeP4edgePiS3_S3_S3_S3_,(.L_x_17 - _Z7releaseP7verticeP4edgePiS3_S3_S3_S3_)
        .other          _Z7releaseP7verticeP4edgePiS3_S3_S3_S3_,@"STO_CUDA_ENTRY STV_DEFAULT"
_Z7releaseP7verticeP4edgePiS3_S3_S3_S3_:
.text._Z7releaseP7verticeP4edgePiS3_S3_S3_S3_:
[----:B------:R-:W-:Y:S08]  /*0000*/  LDC R1, c[0x0][0x37c] ;  /* 0x0000df00ff017b82 */ /* 0x000ff00000000800 */
[----:B------:R-:W0:Y:S01]  /*0010*/  LDC.64 R2, c[0x0][0x3a8] ;  /* 0x0000ea00ff027b82 */ /* 0x000e220000000a00 */
[----:B------:R-:W0:Y:S02]  /*0020*/  LDCU.64 UR4, c[0x0][0x358] ;  /* 0x00006b00ff0477ac */ /* 0x000e240008000a00 */
[----:B0-----:R-:W2:Y:S05]  /*0030*/  LDG.E R8, desc[UR4][R2.64] ;  /* 0x0000000402087981 */ /* 0x001eaa000c1e1900 */
[----:B------:R-:W0:Y:S01]  /*0040*/  S2UR UR6, SR_CTAID.X ;  /* 0x00000000000679c3 */ /* 0x000e220000002500 */
[----:B------:R-:W0:Y:S07]  /*0050*/  S2R R0, SR_TID.X ;  /* 0x0000000000007919 */ /* 0x000e2e0000002100 */
[----:B------:R-:W0:Y:S02]  /*0060*/  LDC R9, c[0x0][0x360] ;  /* 0x0000d800ff097b82 */ /* 0x000e240000000800 */
[----:B0-----:R-:W-:-:S05]  /*0070*/  IMAD R0, R9, UR6, R0 ;  /* 0x0000000609007c24 */ /* 0x001fca000f8e0200 */
[----:B------:R-:W-:-:S04]  /*0080*/  IADD3 R11, PT, PT, R0, 0x1, RZ ;  /* 0x00000001000b7810 */ /* 0x000fc80007ffe0ff */
[----:B--2---:R-:W-:-:S13]  /*0090*/  ISETP.GT.AND P0, PT, R11, R8, PT ;  /* 0x000000080b00720c */ /* 0x004fda0003f04270 */
[----:B------:R-:W-:Y:S05]  /*00a0*/  @P0 EXIT ;  /* 0x000000000000094d */ /* 0x000fea0003800000 */
[----:B------:R-:W0:Y:S01]  /*00b0*/  LDC.64 R6, c[0x0][0x398] ;  /* 0x0000e600ff067b82 */ /* 0x000e220000000a00 */
[----:B------:R-:W1:Y:S01]  /*00c0*/  LDCU UR6, c[0x0][0x370] ;  /* 0x00006e00ff0677ac */ /* 0x000e620008000800 */
[----:B------:R-:W-:-:S06]  /*00d0*/  MOV R18, R8 ;  /* 0x0000000800127202 */ /* 0x000fcc0000000f00 */
[----:B------:R-:W2:Y:S08]  /*00e0*/  LDC.64 R4, c[0x0][0x380] ;  /* 0x0000e000ff047b82 */ /* 0x000eb00000000a00 */
[----:B------:R-:W3:Y:S01]  /*00f0*/  LDC.64 R2, c[0x0][0x388] ;  /* 0x0000e200ff027b82 */ /* 0x000ee20000000a00 */
[----:B-1----:R-:W-:-:S07]  /*0100*/  IMAD R0, R9, UR6, RZ ;  /* 0x0000000609007c24 */ /* 0x002fce000f8e02ff */
.L_x_6:
[----:B01----:R-:W-:-:S05]  /*0110*/  IMAD.WIDE R12, R11, 0x4, R6 ;  /* 0x000000040b0c7825 */ /* 0x003fca00078e0206 */
[----:B------:R-:W3:Y:S02]  /*0120*/  LDG.E R9, desc[UR4][R12.64] ;  /* 0x000000040c097981 */ /* 0x000ee4000c1e1900 */
[----:B---3--:R-:W-:-:S05]  /*0130*/  IMAD.WIDE R8, R9, 0x10, R2 ;  /* 0x0000001009087825 */ /* 0x008fca00078e0202 */
[----:B------:R-:W2:Y:S04]  /*0140*/  LDG.E R15, desc[UR4][R8.64+0x4] ;  /* 0x00000404080f7981 */ /* 0x000ea8000c1e1900 */
[----:B------:R-:W3:Y:S04]  /*0150*/  LDG.E R17, desc[UR4][R8.64+0x8] ;  /* 0x0000080408117981 */ /* 0x000ee8000c1e1900 */
[----:B------:R-:W4:Y:S01]  /*0160*/  LDG.E R19, desc[UR4][R8.64] ;  /* 0x0000000408137981 */ /* 0x000f22000c1e1900 */
[----:B--2---:R-:W-:-:S04]  /*0170*/  IMAD.WIDE R14, R15, 0x14, R4 ;  /* 0x000000140f0e7825 */ /* 0x004fc800078e0204 */
[----:B---3--:R-:W-:Y:S02]  /*0180*/  IMAD.WIDE R16, R17, 0x14, R4 ;  /* 0x0000001411107825 */ /* 0x008fe400078e0204 */
[----:B------:R-:W4:Y:S04]  /*0190*/  LDG.E R14, desc[UR4][R14.64] ;  /* 0x000000040e0e7981 */ /* 0x000f28000c1e1900 */
[----:B------:R-:W2:Y:S01]  /*01a0*/  LDG.E R10, desc[UR4][R16.64] ;  /* 0x00000004100a7981 */ /* 0x000ea2000c1e1900 */
[----:B------:R-:W-:Y:S01]  /*01b0*/  BSSY.RECONVERGENT B0, `(.L_x_4) ;  /* 0x000000d000007945 */ /* 0x000fe20003800200 */
[----:B------:R-:W-:Y:S02]  /*01c0*/  IADD3 R11, PT, PT, R0, R11, RZ ;  /* 0x0000000b000b7210 */ /* 0x000fe40007ffe0ff */
[----:B----4-:R-:W-:-:S04]  /*01d0*/  IADD3 R21, PT, PT, R14, R19, RZ ;  /* 0x000000130e157210 */ /* 0x010fc80007ffe0ff */
[----:B--2---:R-:W-:-:S13]  /*01e0*/  ISETP.GT.AND P0, PT, R10, R21, PT ;  /* 0x000000150a00720c */ /* 0x004fda0003f04270 */
[----:B------:R-:W-:Y:S05]  /*01f0*/  @!P0 BRA `(.L_x_5) ;  /* 0x0000000000208947 */ /* 0x000fea0003800000 */
[----:B------:R-:W0:Y:S01]  /*0200*/  LDC.64 R12, c[0x0][0x3b0] ;  /* 0x0000ec00ff0c7b82 */ /* 0x000e220000000a00 */
[----:B------:R1:W-:Y:S04]  /*0210*/  REDG.E.MIN.S32.STRONG.GPU desc[UR4][R16.64], R21 ;  /* 0x000000151000798e */ /* 0x0003e8000c92e304 */
[----:B------:R-:W2:Y:S04]  /*0220*/  LDG.E R15, desc[UR4][R8.64+0x8] ;  /* 0x00000804080f7981 */ /* 0x000ea8000c1e1900 */
[----:B0-----:R-:W3:Y:S01]  /*0230*/  LDG.E R13, desc[UR4][R12.64] ;  /* 0x000000040c0d7981 */ /* 0x001ee2000c1e1900 */
[----:B------:R-:W0:Y:S01]  /*0240*/  LDC.64 R18, c[0x0][0x3a8] ;  /* 0x0000ea00ff127b82 */ /* 0x000e220000000a00 */
[----:B--2---:R-:W-:-:S05]  /*0250*/  IMAD.WIDE R14, R15, 0x14, R4 ;  /* 0x000000140f0e7825 */ /* 0x004fca00078e0204 */
[----:B---3--:R1:W-:Y:S04]  /*0260*/  STG.E desc[UR4][R14.64+0x10], R13 ;  /* 0x0000100d0e007986 */ /* 0x0083e8000c101904 */
[----:B0-----:R1:W5:Y:S02]  /*0270*/  LDG.E R18, desc[UR4][R18.64] ;  /* 0x0000000412127981 */ /* 0x001364000c1e1900 */
.L_x_5:
[----:B------:R-:W-:Y:S05]  /*0280*/  BSYNC.RECONVERGENT B0 ;  /* 0x0000000000007941 */ /* 0x000fea0003800200 */
.L_x_4:
[----:B-----5:R-:W-:-:S13]  /*0290*/  ISETP.GT.AND P0, PT, R11, R18, PT ;  /* 0x000000120b00720c */ /* 0x020fda0003f04270 */
[----:B------:R-:W-:Y:S05]  /*02a0*/  @!P0 BRA `(.L_x_6) ;  /* 0xfffffffc00988947 */ /* 0x000fea000383ffff */
[----:B------:R-:W-:Y:S05]  /*02b0*/  EXIT ;  /* 0x000000000000794d */ /* 0x000fea0003800000 */
.L_x_7:
        /* <DEDUP_REMOVED lines=12> */
.L_x_17:


//--------------------- .text._Z8findedgeP7verticeP4edgePiS3_S3_S3_ --------------------------
	.section	.text._Z8findedgeP7verticeP4edgePiS3_S3_S3_,"ax",@progbits
	.align	128
        .global         _Z8findedgeP7verticeP4edgePiS3_S3_S3_
        .type           _Z8findedgeP7verticeP4edgePiS3_S3_S3_,@function
        .size           _Z8findedgeP7verticeP4edgePiS3_S3_S3_,(.L_x_18 - _Z8findedgeP7verticeP4edgePiS3_S3_S3_)
        .other          _Z8findedgeP7verticeP4edgePiS3_S3_S3_,@"STO_CUDA_ENTRY STV_DEFAULT"
_Z8findedgeP7verticeP4edgePiS3_S3_S3_:
.text._Z8findedgeP7verticeP4edgePiS3_S3_S3_:
[----:B------:R-:W-:Y:S08]  /*0000*/  LDC R1, c[0x0][0x37c] ;  /* 0x0000df00ff017b82 */ /* 0x000ff00000000800 */
[----:B------:R-:W0:Y:S01]  /*0010*/  LDC.64 R2, c[0x0][0x3a0] ;  /* 0x0000e800ff027b82 */ /* 0x000e220000000a00 */
[----:B------:R-:W0:Y:S02]  /*0020*/  LDCU.64 UR4, c[0x0][0x358] ;  /* 0x00006b00ff0477ac */ /* 0x000e240008000a00 */
[----:B0-----:R-:W2:Y:S05]  /*0030*/  LDG.E R3, desc[UR4][R2.64] ;  /* 0x0000000402037981 */ /* 0x001eaa000c1e1900 */
[----:B------:R-:W0:Y:S01]  /*0040*/  S2UR UR6, SR_CTAID.X ;  /* 0x00000000000679c3 */ /* 0x000e220000002500 */
[----:B------:R-:W0:Y:S07]  /*0050*/  S2R R0, SR_TID.X ;  /* 0x0000000000007919 */ /* 0x000e2e0000002100 */
[----:B------:R-:W0:Y:S02]  /*0060*/  LDC R5, c[0x0][0x360] ;  /* 0x0000d800ff057b82 */ /* 0x000e240000000800 */
[----:B0-----:R-:W-:-:S04]  /*0070*/  IMAD R0, R5, UR6, R0 ;  /* 0x0000000605007c24 */ /* 0x001fc8000f8e0200 */
[----:B------:R-:W-:-:S05]  /*0080*/  VIADD R0, R0, 0x1 ;  /* 0x0000000100007836 */ /* 0x000fca0000000000 */
[----:B--2---:R-:W-:-:S13]  /*0090*/  ISETP.GT.AND P0, PT, R0, R3, PT ;  /* 0x000000030000720c */ /* 0x004fda0003f04270 */
[----:B------:R-:W-:Y:S05]  /*00a0*/  @P0 EXIT ;  /* 0x000000000000094d */ /* 0x000fea0003800000 */
[----:B------:R-:W0:Y:S01]  /*00b0*/  LDCU UR6, c[0x0][0x370] ;  /* 0x00006e00ff0677ac */ /* 0x000e220008000800 */
[----:B------:R-:W-:Y:S02]  /*00c0*/  IMAD.MOV.U32 R9, RZ, RZ, R3 ;  /* 0x000000ffff097224 */ /* 0x000fe400078e0003 */
[----:B0-----:R-:W-:-:S07]  /*00d0*/  IMAD R3, R5, UR6, RZ ;  /* 0x0000000605037c24 */ /* 0x001fce000f8e02ff */
.L_x_14:
[----:B0-----:R-:W0:Y:S08]  /*00e0*/  LDC.64 R4, c[0x0][0x390] ;  /* 0x0000e400ff047b82 */ /* 0x001e300000000a00 */
[----:B------:R-:W1:Y:S01]  /*00f0*/  LDC.64 R6, c[0x0][0x380] ;  /* 0x0000e000ff067b82 */ /* 0x000e620000000a00 */
[----:B0-----:R-:W-:-:S06]  /*0100*/  IMAD.WIDE R4, R0, 0x4, R4 ;  /* 0x0000000400047825 */ /* 0x001fcc00078e0204 */
[----:B------:R-:W1:Y:S02]  /*0110*/  LDG.E R5, desc[UR4][R4.64] ;  /* 0x0000000404057981 */ /* 0x000e64000c1e1900 */
[----:B-1----:R-:W-:-:S05]  /*0120*/  IMAD.WIDE R6, R5, 0x14, R6 ;  /* 0x0000001405067825 */ /* 0x002fca00078e0206 */
[----:B------:R-:W2:Y:S01]  /*0130*/  LDG.E R15, desc[UR4][R6.64+0x4] ;  /* 0x00000404060f7981 */ /* 0x000ea2000c1e1900 */
[----:B------:R-:W-:Y:S01]  /*0140*/  BSSY.RECONVERGENT B0, `(.L_x_8) ;  /* 0x000002e000007945 */ /* 0x000fe20003800200 */
[----:B--2---:R-:W-:-:S13]  /*0150*/  ISETP.NE.AND P0, PT, R15, RZ, PT ;  /* 0x000000ff0f00720c */ /* 0x004fda0003f05270 */
[----:B------:R-:W-:Y:S05]  /*0160*/  @!P0 BRA `(.L_x_9) ;  /* 0x0000000000ac8947 */ /* 0x000fea0003800000 */
[----:B------:R-:W0:Y:S01]  /*0170*/  LDC.64 R4, c[0x0][0x398] ;  /* 0x0000e600ff047b82 */ /* 0x000e220000000a00 */
[----:B------:R-:W-:Y:S07]  /*0180*/  BSSY.RECONVERGENT B1, `(.L_x_10) ;  /* 0x0000027000017945 */ /* 0x000fee0003800200 */
[----:B------:R-:W1:Y:S08]  /*0190*/  LDC.64 R6, c[0x0][0x380] ;  /* 0x0000e000ff067b82 */ /* 0x000e700000000a00 */
[----:B------:R-:W2:Y:S02]  /*01a0*/  LDC.64 R8, c[0x0][0x388] ;  /* 0x0000e200ff087b82 */ /* 0x000ea40000000a00 */
.L_x_13:
[----:B--2---:R-:W-:-:S05]  /*01b0*/  IMAD.WIDE R10, R15, 0x10, R8 ;  /* 0x000000100f0a7825 */ /* 0x004fca00078e0208 */
[----:B------:R-:W1:Y:S02]  /*01c0*/  LDG.E R19, desc[UR4][R10.64+0x8] ;  /* 0x000008040a137981 */ /* 0x000e64000c1e1900 */
[----:B-1----:R-:W-:-:S05]  /*01d0*/  IMAD.WIDE R12, R19, 0x14, R6 ;  /* 0x00000014130c7825 */ /* 0x002fca00078e0206 */
[----:B------:R-:W2:Y:S02]  /*01e0*/  LDG.E R2, desc[UR4][R12.64+0x8] ;  /* 0x000008040c027981 */ /* 0x000ea4000c1e1900 */
[----:B--2---:R-:W-:-:S13]  /*01f0*/  ISETP.NE.AND P0, PT, R2, 0x1, PT ;  /* 0x000000010200780c */ /* 0x004fda0003f05270 */
[----:B------:R-:W2:Y:S04]  /*0200*/  @!P0 LDG.E R17, desc[UR4][R10.64+0x4] ;  /* 0x000004040a118981 */ /* 0x000ea8000c1e1900 */
[----:B------:R-:W3:Y:S04]  /*0210*/  @!P0 LDG.E R2, desc[UR4][R12.64] ;  /* 0x000000040c028981 */ /* 0x000ee8000c1e1900 */
[----:B------:R-:W3:Y:S01]  /*0220*/  @!P0 LDG.E R14, desc[UR4][R10.64] ;  /* 0x000000040a0e8981 */ /* 0x000ee2000c1e1900 */
[----:B--2---:R-:W-:-:S06]  /*0230*/  @!P0 IMAD.WIDE R16, R17, 0x14, R6 ;  /* 0x0000001411108825 */ /* 0x004fcc00078e0206 */
[----:B------:R-:W3:Y:S02]  /*0240*/  @!P0 LDG.E R17, desc[UR4][R16.64] ;  /* 0x0000000410118981 */ /* 0x000ee4000c1e1900 */
[----:B---3--:R-:W-:-:S05]  /*0250*/  @!P0 VIADDMNMX R21, R14, R17, R2, PT ;  /* 0x000000110e158246 */ /* 0x008fca0003800102 */
[----:B------:R1:W-:Y:S04]  /*0260*/  @!P0 STG.E desc[UR4][R12.64], R21 ;  /* 0x000000150c008986 */ /* 0x0003e8000c101904 */
[----:B------:R-:W2:Y:S02]  /*0270*/  @!P0 LDG.E R19, desc[UR4][R10.64+0x8] ;  /* 0x000008040a138981 */ /* 0x000ea4000c1e1900 */
[----:B--2---:R-:W-:-:S06]  /*0280*/  IMAD.WIDE R18, R19, 0x14, R6 ;  /* 0x0000001413127825 */ /* 0x004fcc00078e0206 */
[----:B------:R-:W2:Y:S01]  /*0290*/  LDG.E R18, desc[UR4][R18.64+0xc] ;  /* 0x00000c0412127981 */ /* 0x000ea2000c1e1900 */
[----:B------:R-:W-:Y:S01]  /*02a0*/  BSSY.RECONVERGENT B2, `(.L_x_11) ;  /* 0x0000011000027945 */ /* 0x000fe20003800200 */
[----:B--2---:R-:W-:-:S13]  /*02b0*/  ISETP.NE.AND P0, PT, R18, RZ, PT ;  /* 0x000000ff1200720c */ /* 0x004fda0003f05270 */
[----:B-1---5:R-:W-:Y:S05]  /*02c0*/  @!P0 BRA `(.L_x_12) ;  /* 0x0000000000388947 */ /* 0x022fea0003800000 */
[----:B------:R-:W1:Y:S01]  /*02d0*/  S2R R17, SR_LANEID ;  /* 0x0000000000117919 */ /* 0x000e620000000000 */
[----:B------:R-:W-:Y:S01]  /*02e0*/  VOTEU.ANY UR6, UPT, PT ;  /* 0x0000000000067886 */ /* 0x000fe200038e0100 */
[----:B------:R-:W2:Y:S01]  /*02f0*/  LDC.64 R12, c[0x0][0x3a8] ;  /* 0x0000ea00ff0c7b82 */ /* 0x000ea20000000a00 */
[----:B------:R-:W1:Y:S08]  /*0300*/  FLO.U32 R2, UR6 ;  /* 0x0000000600027d00 */ /* 0x000e7000080e0000 */
[----:B------:R-:W2:Y:S01]  /*0310*/  POPC R19, UR6 ;  /* 0x0000000600137d09 */ /* 0x000ea20008000000 */
[----:B-1----:R-:W-:-:S13]  /*0320*/  ISETP.EQ.U32.AND P0, PT, R2, R17, PT ;  /* 0x000000110200720c */ /* 0x002fda0003f02070 */
[----:B--2---:R-:W2:Y:S01]  /*0330*/  @P0 ATOMG.E.ADD.STRONG.GPU PT, R13, desc[UR4][R12.64], R19 ;  /* 0x800000130c0d09a8 */ /* 0x004ea200081ef104 */
[----:B------:R-:W1:Y:S02]  /*0340*/  S2R R14, SR_LTMASK ;  /* 0x00000000000e7919 */ /* 0x000e640000003900 */
[----:B-1----:R-:W-:-:S06]  /*0350*/  LOP3.LUT R14, R14, UR6, RZ, 0xc0, !PT ;  /* 0x000000060e0e7c12 */ /* 0x002fcc000f8ec0ff */
[----:B------:R-:W1:Y:S01]  /*0360*/  POPC R14, R14 ;  /* 0x0000000e000e7309 */ /* 0x000e620000000000 */
[----:B--2---:R-:W1:Y:S02]  /*0370*/  SHFL.IDX PT, R17, R13, R2, 0x1f ;  /* 0x00001f020d117589 */ /* 0x004e6400000e0000 */
[----:B-1----:R-:W-:-:S05]  /*0380*/  IADD3 R17, PT, PT, R17, R14, RZ ;  /* 0x0000000e11117210 */ /* 0x002fca0007ffe0ff */
[----:B0-----:R-:W-:-:S05]  /*0390*/  IMAD.WIDE R16, R17, 0x4, R4 ;  /* 0x0000000411107825 */ /* 0x001fca00078e0204 */
[----:B------:R1:W5:Y:S02]  /*03a0*/  ATOMG.E.EXCH.STRONG.GPU PT, RZ, desc[UR4][R16.64+0x4], R15 ;  /* 0x8000040f10ff79a8 */ /* 0x000364000c1ef104 */
.L_x_12:
[----:B------:R-:W-:Y:S05]  /*03b0*/  BSYNC.RECONVERGENT B2 ;  /* 0x0000000000027941 */ /* 0x000fea0003800200 */
.L_x_11:
[----:B-1----:R-:W2:Y:S02]  /*03c0*/  LDG.E R15, desc[UR4][R10.64+0xc] ;  /* 0x00000c040a0f7981 */ /* 0x002ea4000c1e1900 */
[----:B--2---:R-:W-:-:S13]  /*03d0*/  ISETP.NE.AND P0, PT, R15, RZ, PT ;  /* 0x000000ff0f00720c */ /* 0x004fda0003f05270 */
[----:B------:R-:W-:Y:S05]  /*03e0*/  @P0 BRA `(.L_x_13) ;  /* 0xfffffffc00700947 */ /* 0x000fea000383ffff */
[----:B------:R-:W-:Y:S05]  /*03f0*/  BSYNC.RECONVERGENT B1 ;  /* 0x0000000000017941 */ /* 0x000fea0003800200 */
.L_x_10:
[----:B0-----:R-:W0:Y:S02]  /*0400*/  LDC.64 R4, c[0x0][0x3a0] ;  /* 0x0000e800ff047b82 */ /* 0x001e240000000a00 */
[----:B0-----:R0:W5:Y:S02]  /*0410*/  LDG.E R9, desc[UR4][R4.64] ;  /* 0x0000000404097981 */ /* 0x001164000c1e1900 */
.L_x_9:
[----:B------:R-:W-:Y:S05]  /*0420*/  BSYNC.RECONVERGENT B0 ;  /* 0x0000000000007941 */ /* 0x000fea0003800200 */
.L_x_8:
[----:B------:R-:W-:-:S04]  /*0430*/  IADD3 R0, PT, PT, R3, R0, RZ ;  /* 0x0000000003007210 */ /* 0x000fc80007ffe0ff */
[----:B-----5:R-:W-:-:S13]  /*0440*/  ISETP.GT.AND P0, PT, R0, R9, PT ;  /* 0x000000090000720c */ /* 0x020fda0003f04270 */
[----:B------:R-:W-:Y:S05]  /*0450*/  @!P0 BRA `(.L_x_14) ;  /* 0xfffffffc00208947 */ /* 0x000fea000383ffff */
[----:B------:R-:W-:Y:S05]  /*0460*/  EXIT ;  /* 0x000000000000794d */ /* 0x000fea0003800000 */
.L_x_15:
        /* <DEDUP_REMOVED lines=9> */
.L_x_18:


//--------------------- .nv.shared.reserved.0     --------------------------
	.section	.nv.shared.reserved.0,"aw",@nobits
	.weak		__nv_reservedSMEM_offset_0_alias
	.size		__nv_reservedSMEM_offset_0_alias, 0, 64
	.other		__nv_reservedSMEM_offset_0_alias,@"STO_CUDA_RESERVED_SHARED STV_DEFAULT"
__nv_reservedSMEM_offset_0_alias:
	.zero		0
	.zero		64


//--------------------- .nv.constant0._Z11findverticeP7verticeP4edgePiS3_S3_S3_S3_i --------------------------
	.section	.nv.constant0._Z11findverticeP7verticeP4edgePiS3_S3_S3_S3_i,"a",@progbits
	.sectionflags	@""
	.align	4
.nv.constant0._Z11findverticeP7verticeP4edgePiS3_S3_S3_S3_i:
	.zero		956


//--------------------- .nv.constant0._Z7releaseP7verticeP4edgePiS3_S3_S3_S3_ --------------------------
	.section	.nv.constant0._Z7releaseP7verticeP4edgePiS3_S3_S3_S3_,"a",@progbits
	.sectionflags	@""
	.align	4
.nv.constant0._Z7releaseP7verticeP4edgePiS3_S3_S3_S3_:
	.zero		952


//--------------------- .nv.constant0._Z8findedgeP7verticeP4edgePiS3_S3_S3_ --------------------------
	.section	.nv.constant0._Z8findedgeP7verticeP4edgePiS3_S3_S3_,"a",@progbits
	.sectionflags	@""
	.align	4
.nv.constant0._Z8findedgeP7verticeP4edgePiS3_S3_S3_:
	.zero		944


//--------------------- SYMBOLS --------------------------

	.type		.nv.reservedSmem.offset0,@object
	.size		.nv.reservedSmem.offset0,0x4
